	.headerflags	@"EF_CUDA_TEXMODE_UNIFIED EF_CUDA_64BIT_ADDRESS EF_CUDA_ACCELERATORS EF_CUDA_SM90 EF_CUDA_VIRTUAL_SM(EF_CUDA_SM90)"
	.elftype	@"ET_EXEC"


//--------------------- .nv.info                  --------------------------
	.section	.nv.info,"",@"SHT_CUDA_INFO"
	.align	4


	//----- nvinfo : EIATTR_REGCOUNT
	.align		4
        /*0000*/ 	.byte	0x04, 0x2f
        /*0002*/ 	.short	(.L_3 - .L_2)
	.align		4
.L_2:
        /*0004*/ 	.word	index@(triton_poi_fused__native_batch_norm_legit_no_training_hardtanh_24)
        /*0008*/ 	.word	0x00000022


	//----- nvinfo : EIATTR_MIN_STACK_SIZE
	.align		4
.L_3:
        /*000c*/ 	.byte	0x04, 0x12
        /*000e*/ 	.short	(.L_5 - .L_4)
	.align		4
.L_4:
        /*0010*/ 	.word	index@(triton_poi_fused__native_batch_norm_legit_no_training_hardtanh_24)
        /*0014*/ 	.word	0x00000000


	//----- nvinfo : EIATTR_FRAME_SIZE
	.align		4
.L_5:
        /*0018*/ 	.byte	0x04, 0x11
        /*001a*/ 	.short	(.L_7 - .L_6)
	.align		4
.L_6:
        /*001c*/ 	.word	index@(triton_poi_fused__native_batch_norm_legit_no_training_hardtanh_24)
        /*0020*/ 	.word	0x00000000


	//----- nvinfo : EIATTR_MIN_STACK_SIZE
	.align		4
.L_7:
        /*0024*/ 	.byte	0x04, 0x12
        /*0026*/ 	.short	(.L_9 - .L_8)
	.align		4
.L_8:
        /*0028*/ 	.word	index@(triton_poi_fused__native_batch_norm_legit_no_training_hardtanh_24)
        /*002c*/ 	.word	0x00000000
.L_9:


//--------------------- .nv.info.triton_poi_fused__native_batch_norm_legit_no_training_hardtanh_24 --------------------------
	.section	.nv.info.triton_poi_fused__native_batch_norm_legit_no_training_hardtanh_24,"",@"SHT_CUDA_INFO"
	.sectionflags	@""
	.align	4


	//----- nvinfo : EIATTR_CUDA_API_VERSION
	.align		4
        /*0000*/ 	.byte	0x04, 0x37
        /*0002*/ 	.short	(.L_11 - .L_10)
.L_10:
        /*0004*/ 	.word	0x0000007c


	//----- nvinfo : EIATTR_KPARAM_INFO
	.align		4
.L_11:
        /*0008*/ 	.byte	0x04, 0x17
        /*000a*/ 	.short	(.L_13 - .L_12)
.L_12:
        /*000c*/ 	.word	0x00000000
        /*0010*/ 	.short	0x0006
        /*0012*/ 	.short	0x0030
        /*0014*/ 	.byte	0x00, 0xf0, 0x11, 0x00


	//----- nvinfo : EIATTR_KPARAM_INFO
	.align		4
.L_13:
        /*0018*/ 	.byte	0x04, 0x17
        /*001a*/ 	.short	(.L_15 - .L_14)
.L_14:
        /*001c*/ 	.word	0x00000000
        /*0020*/ 	.short	0x0005
        /*0022*/ 	.short	0x0028
        /*0024*/ 	.byte	0x00, 0xf4, 0x21, 0x00


	//----- nvinfo : EIATTR_KPARAM_INFO
	.align		4
.L_15:
        /*0028*/ 	.byte	0x04, 0x17
        /*002a*/ 	.short	(.L_17 - .L_16)
.L_16:
        /*002c*/ 	.word	0x00000000
        /*0030*/ 	.short	0x0004
        /*0032*/ 	.short	0x0020
        /*0034*/ 	.byte	0x00, 0xf4, 0x21, 0x00


	//----- nvinfo : EIATTR_KPARAM_INFO
	.align		4
.L_17:
        /*0038*/ 	.byte	0x04, 0x17
        /*003a*/ 	.short	(.L_19 - .L_18)
.L_18:
        /*003c*/ 	.word	0x00000000
        /*0040*/ 	.short	0x0003
        /*0042*/ 	.short	0x0018
        /*0044*/ 	.byte	0x00, 0xf4, 0x21, 0x00


	//----- nvinfo : EIATTR_KPARAM_INFO
	.align		4
.L_19:
        /*0048*/ 	.byte	0x04, 0x17
        /*004a*/ 	.short	(.L_21 - .L_20)
.L_20:
        /*004c*/ 	.word	0x00000000
        /*0050*/ 	.short	0x0002
        /*0052*/ 	.short	0x0010
        /*0054*/ 	.byte	0x00, 0xf4, 0x21, 0x00


	//----- nvinfo : EIATTR_KPARAM_INFO
	.align		4
.L_21:
        /*0058*/ 	.byte	0x04, 0x17
        /*005a*/ 	.short	(.L_23 - .L_22)
.L_22:
        /*005c*/ 	.word	0x00000000
        /*0060*/ 	.short	0x0001
        /*0062*/ 	.short	0x0008
        /*0064*/ 	.byte	0x00, 0xf4, 0x21, 0x00


	//----- nvinfo : EIATTR_KPARAM_INFO
	.align		4
.L_23:
        /*0068*/ 	.byte	0x04, 0x17
        /*006a*/ 	.short	(.L_25 - .L_24)
.L_24:
        /*006c*/ 	.word	0x00000000
        /*0070*/ 	.short	0x0000
        /*0072*/ 	.short	0x0000
        /*0074*/ 	.byte	0x00, 0xf4, 0x21, 0x00


	//----- nvinfo : EIATTR_SPARSE_MMA_MASK
	.align		4
.L_25:
        /*0078*/ 	.byte	0x03, 0x50
        /*007a*/ 	.short	0x0000


	//----- nvinfo : EIATTR_MAXREG_COUNT
	.align		4
        /*007c*/ 	.byte	0x03, 0x1b
        /*007e*/ 	.short	0x00ff


	//----- nvinfo : EIATTR_EXIT_INSTR_OFFSETS
	.align		4
        /*0080*/ 	.byte	0x04, 0x1c
        /*0082*/ 	.short	(.L_27 - .L_26)


	//   ....[0]....
.L_26:
        /*0084*/ 	.word	0x00000d40


	//   ....[1]....
        /*0088*/ 	.word	0x00000d60


	//----- nvinfo : EIATTR_REQNTID
	.align		4
.L_27:
        /*008c*/ 	.byte	0x04, 0x10
        /*008e*/ 	.short	(.L_29 - .L_28)
.L_28:
        /*0090*/ 	.word	0x00000080
        /*0094*/ 	.word	0x00000001
        /*0098*/ 	.word	0x00000001


	//----- nvinfo : EIATTR_CBANK_PARAM_SIZE
	.align		4
.L_29:
        /*009c*/ 	.byte	0x03, 0x19
        /*009e*/ 	.short	0x0034


	//----- nvinfo : EIATTR_PARAM_CBANK
	.align		4
        /*00a0*/ 	.byte	0x04, 0x0a
        /*00a2*/ 	.short	(.L_31 - .L_30)
	.align		4
.L_30:
        /*00a4*/ 	.word	index@(.nv.constant0.triton_poi_fused__native_batch_norm_legit_no_training_hardtanh_24)
        /*00a8*/ 	.short	0x0210
        /*00aa*/ 	.short	0x0034


	//----- nvinfo : EIATTR_SW_WAR
	.align		4
.L_31:
        /*00ac*/ 	.byte	0x04, 0x36
        /*00ae*/ 	.short	(.L_33 - .L_32)
.L_32:
        /*00b0*/ 	.word	0x00000008
.L_33:


//--------------------- .nv.callgraph             --------------------------
	.section	.nv.callgraph,"",@"SHT_CUDA_CALLGRAPH"
	.align	4
	.sectionentsize	8
	.align		4
        /*0000*/ 	.word	0x00000000
	.align		4
        /*0004*/ 	.word	0xffffffff
	.align		4
        /*0008*/ 	.word	0x00000000
	.align		4
        /*000c*/ 	.word	0xfffffffe
	.align		4
        /*0010*/ 	.word	0x00000000
	.align		4
        /*0014*/ 	.word	0xfffffffd
	.align		4
        /*0018*/ 	.word	0x00000000
	.align		4
        /*001c*/ 	.word	0xfffffffc


//--------------------- .nv.constant4             --------------------------
	.section	.nv.constant4,"a",@progbits
	.align	8
	.align		8
.nv.constant4:
        /*0000*/ 	.dword	_$_str
	.align		8
        /*0008*/ 	.dword	_$_str_$_2


//--------------------- .text.triton_poi_fused__native_batch_norm_legit_no_training_hardtanh_24 --------------------------
	.section	.text.triton_poi_fused__native_batch_norm_legit_no_training_hardtanh_24,"ax",@progbits
	.align	128
        .global         triton_poi_fused__native_batch_norm_legit_no_training_hardtanh_24
        .type           triton_poi_fused__native_batch_norm_legit_no_training_hardtanh_24,@function
        .size           triton_poi_fused__native_batch_norm_legit_no_training_hardtanh_24,(.L_x_1 - triton_poi_fused__native_batch_norm_legit_no_training_hardtanh_24)
        .other          triton_poi_fused__native_batch_norm_legit_no_training_hardtanh_24,@"STO_CUDA_ENTRY STV_DEFAULT"
triton_poi_fused__native_batch_norm_legit_no_training_hardtanh_24:
.text.triton_poi_fused__native_batch_norm_legit_no_training_hardtanh_24:
[----:B------:R-:W0:Y:S01]  /*0000*/  LDC R1, c[0x0][0x28] ;  /* 0x00000a00ff017b82 */ /* 0x000e220000000800 */
[----:B------:R-:W1:Y:S07]  /*0010*/  S2R R0, SR_TID.X ;  /* 0x0000000000007919 */ /* 0x000e6e0000002100 */
[----:B------:R-:W2:Y:S01]  /*0020*/  LDC.64 R24, c[0x0][0x210] ;  /* 0x00008400ff187b82 */ /* 0x000ea20000000a00 */
[----:B------:R-:W-:Y:S01]  /*0030*/  IMAD.MOV.U32 R2, RZ, RZ, RZ ;  /* 0x000000ffff027224 */ /* 0x000fe200078e00ff */
[----:B------:R-:W-:Y:S01]  /*0040*/  CS2R R6, SRZ ;  /* 0x0000000000067805 */ /* 0x000fe2000001ff00 */
[----:B------:R-:W3:Y:S01]  /*0050*/  S2R R3, SR_CTAID.X ;  /* 0x0000000000037919 */ /* 0x000ee20000002500 */
[----:B------:R-:W-:-:S02]  /*0060*/  CS2R R8, SRZ ;  /* 0x0000000000087805 */ /* 0x000fc4000001ff00 */
[----:B------:R-:W-:Y:S01]  /*0070*/  CS2R R10, SRZ ;  /* 0x00000000000a7805 */ /* 0x000fe2000001ff00 */
[----:B------:R-:W-:Y:S01]  /*0080*/  ULDC.64 UR4, c[0x0][0x208] ;  /* 0x0000820000047ab9 */ /* 0x000fe20000000a00 */
[----:B------:R-:W4:Y:S01]  /*0090*/  LDC.64 R20, c[0x0][0x218] ;  /* 0x00008600ff147b82 */ /* 0x000f220000000a00 */
[----:B------:R-:W-:-:S07]  /*00a0*/  IMAD.MOV.U32 R14, RZ, RZ, RZ ;  /* 0x000000ffff0e7224 */ /* 0x000fce00078e00ff */
[----:B------:R-:W5:Y:S01]  /*00b0*/  LDC.64 R26, c[0x0][0x220] ;  /* 0x00008800ff1a7b82 */ /* 0x000f620000000a00 */
[----:B------:R-:W-:Y:S02]  /*00c0*/  CS2R R22, SRZ ;  /* 0x0000000000167805 */ /* 0x000fe4000001ff00 */
[----:B------:R-:W-:-:S05]  /*00d0*/  CS2R R18, SRZ ;  /* 0x0000000000127805 */ /* 0x000fca000001ff00 */
[----:B------:R-:W5:Y:S01]  /*00e0*/  LDC.64 R30, c[0x0][0x230] ;  /* 0x00008c00ff1e7b82 */ /* 0x000f620000000a00 */
[----:B-1----:R-:W-:-:S05]  /*00f0*/  IMAD.SHL.U32 R0, R0, 0x4, RZ ;  /* 0x0000000400007824 */ /* 0x002fca00078e00ff */
[----:B------:R-:W-:-:S05]  /*0100*/  LOP3.LUT R0, R0, 0x1fc, RZ, 0xc0, !PT ;  /* 0x000001fc00007812 */ /* 0x000fca00078ec0ff */
[----:B---3--:R-:W-:-:S04]  /*0110*/  IMAD R3, R3, 0x400, R0 ;  /* 0x0000040003037824 */ /* 0x008fc800078e0200 */
[C---:B------:R-:W-:Y:S01]  /*0120*/  IMAD.HI R0, R3.reuse, -0x77777777, R2 ;  /* 0x8888888903007827 */ /* 0x040fe200078e0202 */
[----:B------:R-:W-:-:S03]  /*0130*/  ISETP.GE.AND P1, PT, R3, 0x2df00, PT ;  /* 0x0002df000300780c */ /* 0x000fc60003f26270 */
[----:B--2---:R-:W-:Y:S01]  /*0140*/  IMAD.WIDE R24, R3, 0x4, R24 ;  /* 0x0000000403187825 */ /* 0x004fe200078e0218 */
[----:B------:R-:W-:-:S04]  /*0150*/  SHF.R.U32.HI R5, RZ, 0x1f, R0 ;  /* 0x0000001fff057819 */ /* 0x000fc80000011600 */
[----:B------:R-:W-:Y:S02]  /*0160*/  LEA.HI.SX32 R2, R0, R5, 0x17 ;  /* 0x0000000500027211 */ /* 0x000fe400078fbaff */
[----:B------:R-:W-:-:S03]  /*0170*/  CS2R R4, SRZ ;  /* 0x0000000000047805 */ /* 0x000fc6000001ff00 */
[----:B------:R-:W-:Y:S01]  /*0180*/  IMAD R2, R2, -0x3c0, R3 ;  /* 0xfffffc4002027824 */ /* 0x000fe200078e0203 */
[----:B------:R-:W2:Y:S03]  /*0190*/  @!P1 LDG.E.128 R8, desc[UR4][R24.64] ;  /* 0x0000000418089981 */ /* 0x000ea6000c1e1d00 */
[----:B----4-:R-:W-:-:S05]  /*01a0*/  IMAD.WIDE R12, R2, 0x4, R20 ;  /* 0x00000004020c7825 */ /* 0x010fca00078e0214 */
[----:B------:R1:W2:Y:S01]  /*01b0*/  @!P1 LDG.E.EL.128 R4, desc[UR4][R12.64] ;  /* 0x000000040c049981 */ /* 0x0002a2000c2e1d00 */
[----:B------:R-:W-:-:S04]  /*01c0*/  VIADD R15, R3, 0x200 ;  /* 0x00000200030f7836 */ /* 0x000fc80000000000 */
[----:B------:R-:W-:-:S05]  /*01d0*/  IMAD.HI R0, R15, -0x77777777, R14 ;  /* 0x888888890f007827 */ /* 0x000fca00078e020e */
[----:B------:R-:W-:-:S04]  /*01e0*/  SHF.R.U32.HI R17, RZ, 0x1f, R0 ;  /* 0x0000001fff117819 */ /* 0x000fc80000011600 */
[----:B------:R-:W-:Y:S02]  /*01f0*/  LEA.HI.SX32 R17, R0, R17, 0x17 ;  /* 0x0000001100117211 */ /* 0x000fe400078fbaff */
[----:B-1----:R-:W-:Y:S02]  /*0200*/  CS2R R12, SRZ ;  /* 0x00000000000c7805 */ /* 0x002fe4000001ff00 */
[----:B------:R-:W-:Y:S01]  /*0210*/  ISETP.GE.AND P0, PT, R15, 0x2df00, PT ;  /* 0x0002df000f00780c */ /* 0x000fe20003f06270 */
[----:B------:R-:W-:Y:S02]  /*0220*/  IMAD R0, R17, -0x3c0, R15 ;  /* 0xfffffc4011007824 */ /* 0x000fe400078e020f */
[----:B------:R-:W-:Y:S02]  /*0230*/  IMAD.MOV.U32 R15, RZ, RZ, RZ ;  /* 0x000000ffff0f7224 */ /* 0x000fe400078e00ff */
[----:B------:R-:W-:Y:S01]  /*0240*/  IMAD.WIDE R28, R0, 0x4, R20 ;  /* 0x00000004001c7825 */ /* 0x000fe200078e0214 */
[----:B------:R-:W-:-:S07]  /*0250*/  CS2R R20, SRZ ;  /* 0x0000000000147805 */ /* 0x000fce000001ff00 */
[----:B------:R1:W3:Y:S01]  /*0260*/  @!P0 LDG.E.128 R20, desc[UR4][R24.64+0x800] ;  /* 0x0008000418148981 */ /* 0x0002e2000c1e1d00 */
[----:B------:R-:W-:-:S06]  /*0270*/  CS2R R16, SRZ ;  /* 0x0000000000107805 */ /* 0x000fcc000001ff00 */
[----:B------:R-:W3:Y:S01]  /*0280*/  @!P0 LDG.E.EL.128 R16, desc[UR4][R28.64] ;  /* 0x000000041c108981 */ /* 0x000ee2000c2e1d00 */
[----:B-1----:R-:W-:Y:S01]  /*0290*/  CS2R R24, SRZ ;  /* 0x0000000000187805 */ /* 0x002fe2000001ff00 */
[----:B--2---:R-:W-:Y:S01]  /*02a0*/  FADD R4, -R4, R8 ;  /* 0x0000000804047221 */ /* 0x004fe20000000100 */
[----:B------:R-:W-:Y:S01]  /*02b0*/  FADD R5, -R5, R9 ;  /* 0x0000000905057221 */ /* 0x000fe20000000100 */
[----:B-----5:R-:W-:-:S05]  /*02c0*/  IMAD.WIDE R8, R2, 0x4, R26 ;  /* 0x0000000402087825 */ /* 0x020fca00078e021a */
[----:B------:R1:W2:Y:S02]  /*02d0*/  @!P1 LDG.E.EL.128 R12, desc[UR4][R8.64] ;  /* 0x00000004080c9981 */ /* 0x0002a4000c2e1d00 */
[----:B-1----:R-:W-:Y:S01]  /*02e0*/  IMAD.WIDE R8, R0, 0x4, R26 ;  /* 0x0000000400087825 */ /* 0x002fe200078e021a */
[----:B------:R-:W-:-:S06]  /*02f0*/  CS2R R26, SRZ ;  /* 0x00000000001a7805 */ /* 0x000fcc000001ff00 */
[----:B------:R1:W4:Y:S01]  /*0300*/  @!P0 LDG.E.EL.128 R24, desc[UR4][R8.64] ;  /* 0x0000000408188981 */ /* 0x000322000c2e1d00 */
[----:B------:R-:W-:Y:S01]  /*0310*/  FADD R6, -R6, R10 ;  /* 0x0000000a06067221 */ /* 0x000fe20000000100 */
[----:B------:R-:W-:Y:S01]  /*0320*/  FADD R7, -R7, R11 ;  /* 0x0000000b07077221 */ /* 0x000fe20000000100 */
[----:B------:R-:W-:Y:S02]  /*0330*/  IMAD.MOV.U32 R11, RZ, RZ, 0x3e800000 ;  /* 0x3e800000ff0b7424 */ /* 0x000fe400078e00ff */
[----:B---3--:R-:W-:Y:S01]  /*0340*/  FADD R16, -R16, R20 ;  /* 0x0000001410107221 */ /* 0x008fe20000000100 */
[----:B------:R-:W-:Y:S01]  /*0350*/  FADD R22, -R18, R22 ;  /* 0x0000001612167221 */ /* 0x000fe20000000100 */
[----:B------:R-:W-:Y:S01]  /*0360*/  FADD R21, -R17, R21 ;  /* 0x0000001511157221 */ /* 0x000fe20000000100 */
[----:B------:R-:W-:Y:S01]  /*0370*/  FADD R19, -R19, R23 ;  /* 0x0000001713137221 */ /* 0x000fe20000000100 */
[----:B--2---:R-:W-:-:S04]  /*0380*/  FADD R28, R12, 9.9999997473787516356e-06 ;  /* 0x3727c5ac0c1c7421 */ /* 0x004fc80000000000 */
[----:B-1----:R-:W1:Y:S01]  /*0390*/  MUFU.SQRT R8, R28 ;  /* 0x0000001c00087308 */ /* 0x002e620000002000 */
[----:B------:R-:W-:Y:S01]  /*03a0*/  FADD R29, R13, 9.9999997473787516356e-06 ;  /* 0x3727c5ac0d1d7421 */ /* 0x000fe20000000000 */
[----:B------:R-:W-:Y:S01]  /*03b0*/  FADD R10, R14, 9.9999997473787516356e-06 ;  /* 0x3727c5ac0e0a7421 */ /* 0x000fe20000000000 */
[----:B------:R-:W-:-:S05]  /*03c0*/  FADD R15, R15, 9.9999997473787516356e-06 ;  /* 0x3727c5ac0f0f7421 */ /* 0x000fca0000000000 */
[----:B------:R2:W3:Y:S01]  /*03d0*/  MUFU.SQRT R9, R29 ;  /* 0x0000001d00097308 */ /* 0x0004e20000002000 */
[----:B-1----:R-:W-:-:S07]  /*03e0*/  FSETP.GT.AND P6, PT, R8, 8.50705917302346158658e+37, PT ;  /* 0x7e8000000800780b */ /* 0x002fce0003fc4000 */
[----:B------:R-:W1:Y:S01]  /*03f0*/  MUFU.SQRT R10, R10 ;  /* 0x0000000a000a7308 */ /* 0x000e620000002000 */
[----:B------:R-:W-:Y:S01]  /*0400*/  FSETP.GEU.AND P2, PT, R8, 1.175494350822287508e-38, PT ;  /* 0x008000000800780b */ /* 0x000fe20003f4e000 */
[----:B----4-:R-:W-:Y:S01]  /*0410*/  FADD R25, R25, 9.9999997473787516356e-06 ;  /* 0x3727c5ac19197421 */ /* 0x010fe20000000000 */
[----:B------:R-:W-:Y:S01]  /*0420*/  FADD R24, R24, 9.9999997473787516356e-06 ;  /* 0x3727c5ac18187421 */ /* 0x000fe20000000000 */
[----:B------:R-:W-:Y:S01]  /*0430*/  FADD R26, R26, 9.9999997473787516356e-06 ;  /* 0x3727c5ac1a1a7421 */ /* 0x000fe20000000000 */
[----:B------:R-:W-:Y:S01]  /*0440*/  FADD R27, R27, 9.9999997473787516356e-06 ;  /* 0x3727c5ac1b1b7421 */ /* 0x000fe20000000000 */
[----:B--2---:R-:W2:Y:S02]  /*0450*/  LDC.64 R28, c[0x0][0x228] ;  /* 0x00008a00ff1c7b82 */ /* 0x004ea40000000a00 */
[----:B------:R-:W4:Y:S01]  /*0460*/  MUFU.SQRT R12, R15 ;  /* 0x0000000f000c7308 */ /* 0x000f220000002000 */
[----:B---3--:R-:W-:Y:S01]  /*0470*/  FSETP.GT.AND P3, PT, R9, 8.50705917302346158658e+37, PT ;  /* 0x7e8000000900780b */ /* 0x008fe20003f64000 */
[----:B------:R-:W-:-:S06]  /*0480*/  @P6 FMUL R8, R8, 0.25 ;  /* 0x3e80000008086820 */ /* 0x000fcc0000400000 */
[----:B------:R3:W5:Y:S01]  /*0490*/  MUFU.SQRT R14, R25 ;  /* 0x00000019000e7308 */ /* 0x0007620000002000 */
[----:B-1----:R-:W-:Y:S01]  /*04a0*/  FSETP.GT.AND P4, PT, R10, 8.50705917302346158658e+37, PT ;  /* 0x7e8000000a00780b */ /* 0x002fe20003f84000 */
[----:B------:R-:W-:Y:S01]  /*04b0*/  @!P2 FMUL R8, R8, 16777216 ;  /* 0x4b8000000808a820 */ /* 0x000fe20000400000 */
[----:B---3--:R-:W-:-:S05]  /*04c0*/  FSEL R25, R11, 1, P6 ;  /* 0x3f8000000b197808 */ /* 0x008fca0003000000 */
[----:B------:R-:W1:Y:S01]  /*04d0*/  MUFU.SQRT R13, R24 ;  /* 0x00000018000d7308 */ /* 0x000e620000002000 */
[----:B----4-:R-:W-:Y:S01]  /*04e0*/  FSETP.GT.AND P6, PT, R12, 8.50705917302346158658e+37, PT ;  /* 0x7e8000000c00780b */ /* 0x010fe20003fc4000 */
[----:B------:R-:W-:Y:S01]  /*04f0*/  @!P2 FMUL R25, R25, 16777216 ;  /* 0x4b8000001919a820 */ /* 0x000fe20000400000 */
[----:B------:R-:W-:-:S05]  /*0500*/  FSETP.GEU.AND P2, PT, R10, 1.175494350822287508e-38, PT ;  /* 0x008000000a00780b */ /* 0x000fca0003f4e000 */
[----:B------:R-:W3:Y:S01]  /*0510*/  MUFU.SQRT R20, R26 ;  /* 0x0000001a00147308 */ /* 0x000ee20000002000 */
[C---:B------:R-:W-:Y:S01]  /*0520*/  FSETP.GEU.AND P5, PT, R9.reuse, 1.175494350822287508e-38, PT ;  /* 0x008000000900780b */ /* 0x040fe20003fae000 */
[----:B------:R-:W-:Y:S01]  /*0530*/  @P3 FMUL R9, R9, 0.25 ;  /* 0x3e80000009093820 */ /* 0x000fe20000400000 */
[C---:B------:R-:W-:Y:S01]  /*0540*/  FSEL R18, R11.reuse, 1, P3 ;  /* 0x3f8000000b127808 */ /* 0x040fe20001800000 */
[----:B------:R-:W-:Y:S01]  /*0550*/  @P4 FMUL R10, R10, 0.25 ;  /* 0x3e8000000a0a4820 */ /* 0x000fe20000400000 */
[C---:B------:R-:W-:Y:S01]  /*0560*/  FSETP.GEU.AND P3, PT, R12.reuse, 1.175494350822287508e-38, PT ;  /* 0x008000000c00780b */ /* 0x040fe20003f6e000 */
[----:B------:R-:W-:Y:S01]  /*0570*/  @P6 FMUL R12, R12, 0.25 ;  /* 0x3e8000000c0c6820 */ /* 0x000fe20000400000 */
[C---:B------:R-:W-:Y:S01]  /*0580*/  FSEL R17, R11.reuse, 1, P4 ;  /* 0x3f8000000b117808 */ /* 0x040fe20002000000 */
[----:B------:R-:W4:Y:S01]  /*0590*/  MUFU.RCP R8, R8 ;  /* 0x0000000800087308 */ /* 0x000f220000001000 */
[----:B------:R-:W-:Y:S02]  /*05a0*/  FSEL R23, R11, 1, P6 ;  /* 0x3f8000000b177808 */ /* 0x000fe40003000000 */
[----:B-----5:R-:W-:Y:S01]  /*05b0*/  FSETP.GT.AND P6, PT, R14, 8.50705917302346158658e+37, PT ;  /* 0x7e8000000e00780b */ /* 0x020fe20003fc4000 */
[----:B------:R-:W-:Y:S01]  /*05c0*/  @!P2 FMUL R10, R10, 16777216 ;  /* 0x4b8000000a0aa820 */ /* 0x000fe20000400000 */
[----:B-1----:R-:W-:-:S03]  /*05d0*/  FSETP.GT.AND P4, PT, R13, 8.50705917302346158658e+37, PT ;  /* 0x7e8000000d00780b */ /* 0x002fc60003f84000 */
[----:B------:R-:W1:Y:S01]  /*05e0*/  MUFU.SQRT R15, R27 ;  /* 0x0000001b000f7308 */ /* 0x000e620000002000 */
[----:B------:R-:W-:Y:S01]  /*05f0*/  @!P2 FMUL R17, R17, 16777216 ;  /* 0x4b8000001111a820 */ /* 0x000fe20000400000 */
[----:B---3--:R-:W-:Y:S01]  /*0600*/  FSETP.GT.AND P2, PT, R20, 8.50705917302346158658e+37, PT ;  /* 0x7e8000001400780b */ /* 0x008fe20003f44000 */
[----:B------:R-:W-:Y:S01]  /*0610*/  @!P3 FMUL R12, R12, 16777216 ;  /* 0x4b8000000c0cb820 */ /* 0x000fe20000400000 */
[----:B------:R-:W-:Y:S01]  /*0620*/  @!P3 FMUL R23, R23, 16777216 ;  /* 0x4b8000001717b820 */ /* 0x000fe20000400000 */
[----:B------:R-:W-:Y:S01]  /*0630*/  @!P5 FMUL R9, R9, 16777216 ;  /* 0x4b8000000909d820 */ /* 0x000fe20000400000 */
[----:B------:R-:W-:Y:S01]  /*0640*/  FSETP.GEU.AND P3, PT, R14, 1.175494350822287508e-38, PT ;  /* 0x008000000e00780b */ /* 0x000fe20003f6e000 */
[----:B----4-:R-:W-:Y:S01]  /*0650*/  FMUL R25, R8, R25 ;  /* 0x0000001908197220 */ /* 0x010fe20000400000 */
[----:B------:R-:W-:Y:S01]  /*0660*/  @!P5 FMUL R18, R18, 16777216 ;  /* 0x4b8000001212d820 */ /* 0x000fe20000400000 */
[----:B------:R-:W-:Y:S01]  /*0670*/  @P6 FMUL R14, R14, 0.25 ;  /* 0x3e8000000e0e6820 */ /* 0x000fe20000400000 */
[----:B------:R-:W-:-:S02]  /*0680*/  FSEL R8, R11, 1, P6 ;  /* 0x3f8000000b087808 */ /* 0x000fc40003000000 */
[C---:B------:R-:W-:Y:S01]  /*0690*/  FSETP.GEU.AND P5, PT, R13.reuse, 1.175494350822287508e-38, PT ;  /* 0x008000000d00780b */ /* 0x040fe20003fae000 */
[----:B------:R-:W-:Y:S01]  /*06a0*/  @P4 FMUL R13, R13, 0.25 ;  /* 0x3e8000000d0d4820 */ /* 0x000fe20000400000 */
[----:B------:R-:W-:Y:S02]  /*06b0*/  FSEL R26, R11, 1, P4 ;  /* 0x3f8000000b1a7808 */ /* 0x000fe40002000000 */
[----:B-1----:R-:W-:Y:S01]  /*06c0*/  FSETP.GT.AND P6, PT, R15, 8.50705917302346158658e+37, PT ;  /* 0x7e8000000f00780b */ /* 0x002fe20003fc4000 */
[----:B------:R1:W-:Y:S01]  /*06d0*/  MUFU.RCP R24, R9 ;  /* 0x0000000900187308 */ /* 0x0003e20000001000 */
[C---:B------:R-:W-:Y:S01]  /*06e0*/  FSETP.GEU.AND P4, PT, R20.reuse, 1.175494350822287508e-38, PT ;  /* 0x008000001400780b */ /* 0x040fe20003f8e000 */
[----:B------:R-:W-:Y:S01]  /*06f0*/  @P2 FMUL R20, R20, 0.25 ;  /* 0x3e80000014142820 */ /* 0x000fe20000400000 */
[----:B-1----:R-:W-:Y:S02]  /*0700*/  FSEL R9, R11, 1, P2 ;  /* 0x3f8000000b097808 */ /* 0x002fe40001000000 */
[----:B------:R-:W-:-:S03]  /*0710*/  FSETP.GEU.AND P2, PT, R15, 1.175494350822287508e-38, PT ;  /* 0x008000000f00780b */ /* 0x000fc60003f4e000 */
[----:B------:R-:W1:Y:S04]  /*0720*/  MUFU.RCP R10, R10 ;  /* 0x0000000a000a7308 */ /* 0x000e680000001000 */
[----:B------:R-:W-:Y:S01]  /*0730*/  @P6 FMUL R15, R15, 0.25 ;  /* 0x3e8000000f0f6820 */ /* 0x000fe20000400000 */
[----:B------:R-:W-:Y:S01]  /*0740*/  @!P3 FMUL R14, R14, 16777216 ;  /* 0x4b8000000e0eb820 */ /* 0x000fe20000400000 */
[----:B------:R-:W-:Y:S02]  /*0750*/  @!P4 FMUL R20, R20, 16777216 ;  /* 0x4b8000001414c820 */ /* 0x000fe40000400000 */
[----:B------:R-:W3:Y:S02]  /*0760*/  MUFU.RCP R12, R12 ;  /* 0x0000000c000c7308 */ /* 0x000ee40000001000 */
[----:B------:R-:W-:Y:S01]  /*0770*/  @!P2 FMUL R15, R15, 16777216 ;  /* 0x4b8000000f0fa820 */ /* 0x000fe20000400000 */
[----:B-1----:R-:W-:-:S05]  /*0780*/  FMUL R17, R10, R17 ;  /* 0x000000110a117220 */ /* 0x002fca0000400000 */
[----:B------:R-:W-:Y:S01]  /*0790*/  MUFU.RCP R14, R14 ;  /* 0x0000000e000e7308 */ /* 0x000fe20000001000 */
[----:B------:R-:W-:-:S07]  /*07a0*/  FMUL R17, R17, R6 ;  /* 0x0000000611117220 */ /* 0x000fce0000400000 */
[----:B------:R-:W1:Y:S01]  /*07b0*/  MUFU.RCP R15, R15 ;  /* 0x0000000f000f7308 */ /* 0x000e620000001000 */
[----:B------:R-:W-:-:S07]  /*07c0*/  FSEL R6, R11, 1, P6 ;  /* 0x3f8000000b067808 */ /* 0x000fce0003000000 */
[----:B------:R-:W4:Y:S01]  /*07d0*/  MUFU.RCP R20, R20 ;  /* 0x0000001400147308 */ /* 0x000f220000001000 */
[----:B------:R-:W-:Y:S01]  /*07e0*/  FMUL R18, R24, R18 ;  /* 0x0000001218127220 */ /* 0x000fe20000400000 */
[----:B---3--:R-:W-:Y:S01]  /*07f0*/  FMUL R12, R12, R23 ;  /* 0x000000170c0c7220 */ /* 0x008fe20000400000 */
[----:B------:R-:W-:Y:S01]  /*0800*/  @!P2 FMUL R6, R6, 16777216 ;  /* 0x4b8000000606a820 */ /* 0x000fe20000400000 */
[----:B------:R-:W-:Y:S01]  /*0810*/  @!P3 FMUL R8, R8, 16777216 ;  /* 0x4b8000000808b820 */ /* 0x000fe20000400000 */
[----:B------:R-:W-:Y:S01]  /*0820*/  @!P4 FMUL R9, R9, 16777216 ;  /* 0x4b8000000909c820 */ /* 0x000fe20000400000 */
[----:B------:R-:W-:Y:S01]  /*0830*/  FMUL R12, R12, R7 ;  /* 0x000000070c0c7220 */ /* 0x000fe20000400000 */
[----:B------:R-:W-:Y:S01]  /*0840*/  FMUL R18, R18, R5 ;  /* 0x0000000512127220 */ /* 0x000fe20000400000 */
[----:B------:R-:W-:Y:S01]  /*0850*/  FMUL R25, R25, R4 ;  /* 0x0000000419197220 */ /* 0x000fe20000400000 */
[----:B-1----:R-:W-:Y:S01]  /*0860*/  FMUL R10, R15, R6 ;  /* 0x000000060f0a7220 */ /* 0x002fe20000400000 */
[----:B------:R-:W-:Y:S01]  /*0870*/  FMUL R14, R14, R8 ;  /* 0x000000080e0e7220 */ /* 0x000fe20000400000 */
[----:B------:R-:W-:-:S02]  /*0880*/  CS2R R4, SRZ ;  /* 0x0000000000047805 */ /* 0x000fc4000001ff00 */
[----:B------:R-:W-:Y:S01]  /*0890*/  CS2R R6, SRZ ;  /* 0x0000000000067805 */ /* 0x000fe2000001ff00 */
[----:B----4-:R-:W-:Y:S01]  /*08a0*/  FMUL R11, R20, R9 ;  /* 0x00000009140b7220 */ /* 0x010fe20000400000 */
[----:B--2---:R-:W-:-:S04]  /*08b0*/  IMAD.WIDE R8, R2, 0x4, R28 ;  /* 0x0000000402087825 */ /* 0x004fc800078e021c */
[----:B------:R-:W-:Y:S01]  /*08c0*/  FMUL R19, R10, R19 ;  /* 0x000000130a137220 */ /* 0x000fe20000400000 */
[----:B------:R-:W-:Y:S01]  /*08d0*/  FMUL R24, R11, R22 ;  /* 0x000000160b187220 */ /* 0x000fe20000400000 */
[----:B------:R-:W-:Y:S01]  /*08e0*/  CS2R R10, SRZ ;  /* 0x00000000000a7805 */ /* 0x000fe2000001ff00 */
[----:B------:R1:W2:Y:S01]  /*08f0*/  @!P1 LDG.E.EL.128 R4, desc[UR4][R8.64] ;  /* 0x0000000408049981 */ /* 0x0002a2000c2e1d00 */
[----:B0-----:R-:W-:Y:S01]  /*0900*/  IMAD.WIDE R22, R2, 0x4, R30 ;  /* 0x0000000402167825 */ /* 0x001fe200078e021e */
[----:B-1----:R-:W-:-:S06]  /*0910*/  CS2R R8, SRZ ;  /* 0x0000000000087805 */ /* 0x002fcc000001ff00 */
[----:B------:R0:W2:Y:S01]  /*0920*/  @!P1 LDG.E.EL.128 R8, desc[UR4][R22.64] ;  /* 0x0000000416089981 */ /* 0x0000a2000c2e1d00 */
[----:B------:R-:W-:-:S06]  /*0930*/  @!P5 FMUL R13, R13, 16777216 ;  /* 0x4b8000000d0dd820 */ /* 0x000fcc0000400000 */
[----:B------:R-:W1:Y:S01]  /*0940*/  MUFU.RCP R13, R13 ;  /* 0x0000000d000d7308 */ /* 0x000e620000001000 */
[----:B------:R-:W-:Y:S01]  /*0950*/  @!P5 FMUL R26, R26, 16777216 ;  /* 0x4b8000001a1ad820 */ /* 0x000fe20000400000 */
[----:B------:R-:W-:Y:S01]  /*0960*/  FMUL R2, R14, R21 ;  /* 0x000000150e027220 */ /* 0x000fe20000400000 */
[----:B------:R-:W-:Y:S02]  /*0970*/  CS2R R14, SRZ ;  /* 0x00000000000e7805 */ /* 0x000fe4000001ff00 */
[----:B------:R-:W-:Y:S02]  /*0980*/  CS2R R20, SRZ ;  /* 0x0000000000147805 */ /* 0x000fe4000001ff00 */
[----:B0-----:R-:W-:Y:S01]  /*0990*/  CS2R R22, SRZ ;  /* 0x0000000000167805 */ /* 0x001fe2000001ff00 */
[----:B------:R-:W-:-:S04]  /*09a0*/  IMAD.WIDE R28, R0, 0x4, R28 ;  /* 0x00000004001c7825 */ /* 0x000fc800078e021c */
[----:B------:R-:W-:-:S04]  /*09b0*/  IMAD.WIDE R30, R0, 0x4, R30 ;  /* 0x00000004001e7825 */ /* 0x000fc800078e021e */
[----:B-1----:R-:W-:Y:S01]  /*09c0*/  FMUL R26, R13, R26 ;  /* 0x0000001a0d1a7220 */ /* 0x002fe20000400000 */
[----:B------:R-:W3:Y:S01]  /*09d0*/  @!P0 LDG.E.EL.128 R20, desc[UR4][R30.64] ;  /* 0x000000041e148981 */ /* 0x000ee2000c2e1d00 */
[----:B--2---:R-:W-:Y:S01]  /*09e0*/  FFMA R7, R12, R7, R11 ;  /* 0x000000070c077223 */ /* 0x004fe2000000000b */
[----:B------:R-:W-:-:S06]  /*09f0*/  CS2R R12, SRZ ;  /* 0x00000000000c7805 */ /* 0x000fcc000001ff00 */
[----:B------:R-:W3:Y:S01]  /*0a00*/  @!P0 LDG.E.EL.128 R12, desc[UR4][R28.64] ;  /* 0x000000041c0c8981 */ /* 0x000ee2000c2e1d00 */
[----:B------:R-:W-:Y:S01]  /*0a10*/  FSETP.GTU.AND P2, PT, R7, RZ, PT ;  /* 0x000000ff0700720b */ /* 0x000fe20003f4c000 */
[----:B------:R-:W-:-:S03]  /*0a20*/  FFMA R6, R17, R6, R10 ;  /* 0x0000000611067223 */ /* 0x000fc6000000000a */
[----:B------:R-:W-:Y:S01]  /*0a30*/  FSEL R7, R7, RZ, P2 ;  /* 0x000000ff07077208 */ /* 0x000fe20001000000 */
[----:B------:R-:W-:Y:S01]  /*0a40*/  FFMA R5, R18, R5, R9 ;  /* 0x0000000512057223 */ /* 0x000fe20000000009 */
[----:B------:R-:W-:Y:S02]  /*0a50*/  FFMA R4, R25, R4, R8 ;  /* 0x0000000419047223 */ /* 0x000fe40000000008 */
[----:B------:R-:W-:Y:S01]  /*0a60*/  FSETP.GEU.AND P3, PT, R7, 6, PT ;  /* 0x40c000000700780b */ /* 0x000fe20003f6e000 */
[----:B------:R-:W0:Y:S01]  /*0a70*/  LDC.64 R8, c[0x0][0x238] ;  /* 0x00008e00ff087b82 */ /* 0x000e220000000a00 */
[----:B------:R-:W-:Y:S02]  /*0a80*/  FSETP.GTU.AND P5, PT, R6, RZ, PT ;  /* 0x000000ff0600720b */ /* 0x000fe40003fac000 */
[----:B------:R-:W-:Y:S02]  /*0a90*/  FSETP.GTU.AND P6, PT, R5, RZ, PT ;  /* 0x000000ff0500720b */ /* 0x000fe40003fcc000 */
[----:B------:R-:W-:-:S02]  /*0aa0*/  FSETP.GTU.AND P2, PT, R4, RZ, PT ;  /* 0x000000ff0400720b */ /* 0x000fc40003f4c000 */
[----:B------:R-:W-:Y:S02]  /*0ab0*/  FSEL R6, R6, RZ, P5 ;  /* 0x000000ff06067208 */ /* 0x000fe40002800000 */
[----:B------:R-:W-:Y:S01]  /*0ac0*/  FSEL R5, R5, RZ, P6 ;  /* 0x000000ff05057208 */ /* 0x000fe20003000000 */
[----:B------:R-:W-:Y:S01]  /*0ad0*/  FMUL R11, R26, R16 ;  /* 0x000000101a0b7220 */ /* 0x000fe20000400000 */
[C---:B------:R-:W-:Y:S02]  /*0ae0*/  FSETP.NAN.AND P6, PT, R7.reuse, R7, PT ;  /* 0x000000070700720b */ /* 0x040fe40003fc8000 */
[----:B------:R-:W-:Y:S02]  /*0af0*/  FSEL R4, R4, RZ, P2 ;  /* 0x000000ff04047208 */ /* 0x000fe40001000000 */
[----:B------:R-:W-:Y:S02]  /*0b00*/  FSETP.GEU.AND P2, PT, R6, 6, PT ;  /* 0x40c000000600780b */ /* 0x000fe40003f4e000 */
[----:B------:R-:W-:-:S02]  /*0b10*/  @P3 SEL R7, R7, 0x40c00000, P6 ;  /* 0x40c0000007073807 */ /* 0x000fc40003000000 */
[----:B------:R-:W-:Y:S01]  /*0b20*/  FSETP.GEU.AND P3, PT, R5, 6, PT ;  /* 0x40c000000500780b */ /* 0x000fe20003f6e000 */
[----:B0-----:R-:W-:-:S04]  /*0b30*/  IMAD.WIDE R8, R3, 0x4, R8 ;  /* 0x0000000403087825 */ /* 0x001fc800078e0208 */
[----:B---3--:R-:W-:Y:S01]  /*0b40*/  FFMA R15, R19, R15, R23 ;  /* 0x0000000f130f7223 */ /* 0x008fe20000000017 */
[----:B------:R-:W-:Y:S01]  /*0b50*/  FFMA R13, R2, R13, R21 ;  /* 0x0000000d020d7223 */ /* 0x000fe20000000015 */
[----:B------:R-:W-:-:S03]  /*0b60*/  FFMA R14, R24, R14, R22 ;  /* 0x0000000e180e7223 */ /* 0x000fc60000000016 */
[----:B------:R-:W-:Y:S01]  /*0b70*/  FSETP.GTU.AND P4, PT, R15, RZ, PT ;  /* 0x000000ff0f00720b */ /* 0x000fe20003f8c000 */
[----:B------:R-:W-:Y:S01]  /*0b80*/  FFMA R12, R11, R12, R20 ;  /* 0x0000000c0b0c7223 */ /* 0x000fe20000000014 */
[----:B------:R-:W-:Y:S02]  /*0b90*/  FSETP.GTU.AND P5, PT, R14, RZ, PT ;  /* 0x000000ff0e00720b */ /* 0x000fe40003fac000 */
[----:B------:R-:W-:Y:S02]  /*0ba0*/  FSETP.GTU.AND P6, PT, R13, RZ, PT ;  /* 0x000000ff0d00720b */ /* 0x000fe40003fcc000 */
[----:B------:R-:W-:Y:S02]  /*0bb0*/  FSEL R15, R15, RZ, P4 ;  /* 0x000000ff0f0f7208 */ /* 0x000fe40002000000 */
[----:B------:R-:W-:Y:S02]  /*0bc0*/  FSETP.GEU.AND P4, PT, R4, 6, PT ;  /* 0x40c000000400780b */ /* 0x000fe40003f8e000 */
[----:B------:R-:W-:-:S02]  /*0bd0*/  FSEL R14, R14, RZ, P5 ;  /* 0x000000ff0e0e7208 */ /* 0x000fc40002800000 */
[----:B------:R-:W-:Y:S02]  /*0be0*/  FSEL R13, R13, RZ, P6 ;  /* 0x000000ff0d0d7208 */ /* 0x000fe40003000000 */
[----:B------:R-:W-:Y:S02]  /*0bf0*/  FSETP.GTU.AND P5, PT, R12, RZ, PT ;  /* 0x000000ff0c00720b */ /* 0x000fe40003fac000 */
[----:B------:R-:W-:Y:S02]  /*0c00*/  FSETP.NAN.AND P6, PT, R6, R6, PT ;  /* 0x000000060600720b */ /* 0x000fe40003fc8000 */
[----:B------:R-:W-:Y:S02]  /*0c10*/  FSEL R12, R12, RZ, P5 ;  /* 0x000000ff0c0c7208 */ /* 0x000fe40002800000 */
[----:B------:R-:W-:Y:S02]  /*0c20*/  @P2 SEL R6, R6, 0x40c00000, P6 ;  /* 0x40c0000006062807 */ /* 0x000fe40003000000 */
[----:B------:R-:W-:-:S02]  /*0c30*/  FSETP.NAN.AND P5, PT, R5, R5, PT ;  /* 0x000000050500720b */ /* 0x000fc40003fa8000 */
[----:B------:R-:W-:Y:S02]  /*0c40*/  FSETP.GEU.AND P2, PT, R15, 6, PT ;  /* 0x40c000000f00780b */ /* 0x000fe40003f4e000 */
[C---:B------:R-:W-:Y:S02]  /*0c50*/  FSETP.NAN.AND P6, PT, R4.reuse, R4, PT ;  /* 0x000000040400720b */ /* 0x040fe40003fc8000 */
[----:B------:R-:W-:Y:S02]  /*0c60*/  @P3 SEL R5, R5, 0x40c00000, P5 ;  /* 0x40c0000005053807 */ /* 0x000fe40002800000 */
[----:B------:R-:W-:Y:S02]  /*0c70*/  @P4 SEL R4, R4, 0x40c00000, P6 ;  /* 0x40c0000004044807 */ /* 0x000fe40003000000 */
[----:B------:R-:W-:Y:S02]  /*0c80*/  FSETP.GEU.AND P3, PT, R14, 6, PT ;  /* 0x40c000000e00780b */ /* 0x000fe40003f6e000 */
[----:B------:R-:W-:-:S02]  /*0c90*/  FSETP.GEU.AND P5, PT, R13, 6, PT ;  /* 0x40c000000d00780b */ /* 0x000fc40003fae000 */
[----:B------:R-:W-:Y:S02]  /*0ca0*/  FSETP.GEU.AND P4, PT, R12, 6, PT ;  /* 0x40c000000c00780b */ /* 0x000fe40003f8e000 */
[C---:B------:R-:W-:Y:S01]  /*0cb0*/  FSETP.NAN.AND P6, PT, R15.reuse, R15, PT ;  /* 0x0000000f0f00720b */ /* 0x040fe20003fc8000 */
[----:B------:R0:W-:Y:S01]  /*0cc0*/  @!P1 STG.E.128 desc[UR4][R8.64], R4 ;  /* 0x0000000408009986 */ /* 0x0001e2000c101d04 */
[----:B------:R-:W-:Y:S02]  /*0cd0*/  FSETP.NAN.AND P1, PT, R14, R14, PT ;  /* 0x0000000e0e00720b */ /* 0x000fe40003f28000 */
[----:B------:R-:W-:Y:S02]  /*0ce0*/  @P2 SEL R15, R15, 0x40c00000, P6 ;  /* 0x40c000000f0f2807 */ /* 0x000fe40003000000 */
[----:B------:R-:W-:Y:S02]  /*0cf0*/  FSETP.NAN.AND P6, PT, R13, R13, PT ;  /* 0x0000000d0d00720b */ /* 0x000fe40003fc8000 */
[----:B------:R-:W-:-:S02]  /*0d00*/  FSETP.NAN.AND P2, PT, R12, R12, PT ;  /* 0x0000000c0c00720b */ /* 0x000fc40003f48000 */
[----:B------:R-:W-:Y:S02]  /*0d10*/  @P3 SEL R14, R14, 0x40c00000, P1 ;  /* 0x40c000000e0e3807 */ /* 0x000fe40000800000 */
[----:B------:R-:W-:Y:S02]  /*0d20*/  @P5 SEL R13, R13, 0x40c00000, P6 ;  /* 0x40c000000d0d5807 */ /* 0x000fe40003000000 */
[----:B------:R-:W-:Y:S01]  /*0d30*/  @P4 SEL R12, R12, 0x40c00000, P2 ;  /* 0x40c000000c0c4807 */ /* 0x000fe20001000000 */
[----:B0-----:R-:W-:Y:S06]  /*0d40*/  @P0 EXIT ;  /* 0x000000000000094d */ /* 0x001fec0003800000 */
[----:B------:R-:W-:Y:S01]  /*0d50*/  STG.E.128 desc[UR4][R8.64+0x800], R12 ;  /* 0x0008000c08007986 */ /* 0x000fe2000c101d04 */
[----:B------:R-:W-:Y:S05]  /*0d60*/  EXIT ;  /* 0x000000000000794d */ /* 0x000fea0003800000 */
.L_x_0:
[----:B------:R-:W-:-:S00]  /*0d70*/  BRA `(.L_x_0) ;  /* 0xfffffffc00fc7947 */ /* 0x000fc0000383ffff */
[----:B------:R-:W-:-:S00]  /*0d80*/  NOP ;  /* 0x0000000000007918 */ /* 0x000fc00000000000 */
[----:B------:R-:W-:-:S00]  /*0d90*/  NOP ;  /* 0x0000000000007918 */ /* 0x000fc00000000000 */
[----:B------:R-:W-:-:S00]  /*0da0*/  NOP ;  /* 0x0000000000007918 */ /* 0x000fc00000000000 */
[----:B------:R-:W-:-:S00]  /*0db0*/  NOP ;  /* 0x0000000000007918 */ /* 0x000fc00000000000 */
[----:B------:R-:W-:-:S00]  /*0dc0*/  NOP ;  /* 0x0000000000007918 */ /* 0x000fc00000000000 */
[----:B------:R-:W-:-:S00]  /*0dd0*/  NOP ;  /* 0x0000000000007918 */ /* 0x000fc00000000000 */
[----:B------:R-:W-:-:S00]  /*0de0*/  NOP ;  /* 0x0000000000007918 */ /* 0x000fc00000000000 */
[----:B------:R-:W-:-:S00]  /*0df0*/  NOP ;  /* 0x0000000000007918 */ /* 0x000fc00000000000 */
.L_x_1:


//--------------------- .nv.global.init           --------------------------
	.section	.nv.global.init,"aw",@progbits
.nv.global.init:
	.type		_$_str,@object
	.size		_$_str,(_$_str_$_2 - _$_str)
_$_str:
        /*0000*/ 	.byte	0x5f, 0x5f, 0x43, 0x55, 0x44, 0x41, 0x5f, 0x46, 0x54, 0x5a, 0x00
	.type		_$_str_$_2,@object
	.size		_$_str_$_2,(.L_1 - _$_str_$_2)
_$_str_$_2:
        /*000b*/ 	.byte	0x5f, 0x5f, 0x43, 0x55, 0x44, 0x41, 0x5f, 0x50, 0x52, 0x45, 0x43, 0x5f, 0x53, 0x51, 0x52, 0x54
        /*001b*/ 	.byte	0x00
.L_1:


//--------------------- .nv.constant0.triton_poi_fused__native_batch_norm_legit_no_training_hardtanh_24 --------------------------
	.section	.nv.constant0.triton_poi_fused__native_batch_norm_legit_no_training_hardtanh_24,"a",@progbits
	.sectionflags	@""
	.align	4
.nv.constant0.triton_poi_fused__native_batch_norm_legit_no_training_hardtanh_24:
	.zero		580
